	.headerflags	@"EF_CUDA_TEXMODE_UNIFIED EF_CUDA_64BIT_ADDRESS EF_CUDA_ACCELERATORS EF_CUDA_SM90 EF_CUDA_VIRTUAL_SM(EF_CUDA_SM90)"
	.elftype	@"ET_EXEC"


//--------------------- .nv.info                  --------------------------
	.section	.nv.info,"",@"SHT_CUDA_INFO"
	.align	4


	//----- nvinfo : EIATTR_REGCOUNT
	.align		4
        /*0000*/ 	.byte	0x04, 0x2f
        /*0002*/ 	.short	(.L_1 - .L_0)
	.align		4
.L_0:
        /*0004*/ 	.word	index@(triton_poi_fused_add_mul_8)
        /*0008*/ 	.word	0x00000020


	//----- nvinfo : EIATTR_MIN_STACK_SIZE
	.align		4
.L_1:
        /*000c*/ 	.byte	0x04, 0x12
        /*000e*/ 	.short	(.L_3 - .L_2)
	.align		4
.L_2:
        /*0010*/ 	.word	index@(triton_poi_fused_add_mul_8)
        /*0014*/ 	.word	0x00000000


	//----- nvinfo : EIATTR_FRAME_SIZE
	.align		4
.L_3:
        /*0018*/ 	.byte	0x04, 0x11
        /*001a*/ 	.short	(.L_5 - .L_4)
	.align		4
.L_4:
        /*001c*/ 	.word	index@(triton_poi_fused_add_mul_8)
        /*0020*/ 	.word	0x00000000


	//----- nvinfo : EIATTR_MIN_STACK_SIZE
	.align		4
.L_5:
        /*0024*/ 	.byte	0x04, 0x12
        /*0026*/ 	.short	(.L_7 - .L_6)
	.align		4
.L_6:
        /*0028*/ 	.word	index@(triton_poi_fused_add_mul_8)
        /*002c*/ 	.word	0x00000000
.L_7:


//--------------------- .nv.info.triton_poi_fused_add_mul_8 --------------------------
	.section	.nv.info.triton_poi_fused_add_mul_8,"",@"SHT_CUDA_INFO"
	.sectionflags	@""
	.align	4


	//----- nvinfo : EIATTR_CUDA_API_VERSION
	.align		4
        /*0000*/ 	.byte	0x04, 0x37
        /*0002*/ 	.short	(.L_9 - .L_8)
.L_8:
        /*0004*/ 	.word	0x0000007c


	//----- nvinfo : EIATTR_KPARAM_INFO
	.align		4
.L_9:
        /*0008*/ 	.byte	0x04, 0x17
        /*000a*/ 	.short	(.L_11 - .L_10)
.L_10:
        /*000c*/ 	.word	0x00000000
        /*0010*/ 	.short	0x0007
        /*0012*/ 	.short	0x0034
        /*0014*/ 	.byte	0x00, 0xf0, 0x11, 0x00


	//----- nvinfo : EIATTR_KPARAM_INFO
	.align		4
.L_11:
        /*0018*/ 	.byte	0x04, 0x17
        /*001a*/ 	.short	(.L_13 - .L_12)
.L_12:
        /*001c*/ 	.word	0x00000000
        /*0020*/ 	.short	0x0006
        /*0022*/ 	.short	0x0030
        /*0024*/ 	.byte	0x00, 0xf0, 0x11, 0x00


	//----- nvinfo : EIATTR_KPARAM_INFO
	.align		4
.L_13:
        /*0028*/ 	.byte	0x04, 0x17
        /*002a*/ 	.short	(.L_15 - .L_14)
.L_14:
        /*002c*/ 	.word	0x00000000
        /*0030*/ 	.short	0x0005
        /*0032*/ 	.short	0x0028
        /*0034*/ 	.byte	0x00, 0xf4, 0x21, 0x00


	//----- nvinfo : EIATTR_KPARAM_INFO
	.align		4
.L_15:
        /*0038*/ 	.byte	0x04, 0x17
        /*003a*/ 	.short	(.L_17 - .L_16)
.L_16:
        /*003c*/ 	.word	0x00000000
        /*0040*/ 	.short	0x0004
        /*0042*/ 	.short	0x0020
        /*0044*/ 	.byte	0x00, 0xf4, 0x21, 0x00


	//----- nvinfo : EIATTR_KPARAM_INFO
	.align		4
.L_17:
        /*0048*/ 	.byte	0x04, 0x17
        /*004a*/ 	.short	(.L_19 - .L_18)
.L_18:
        /*004c*/ 	.word	0x00000000
        /*0050*/ 	.short	0x0003
        /*0052*/ 	.short	0x0018
        /*0054*/ 	.byte	0x00, 0xf4, 0x21, 0x00


	//----- nvinfo : EIATTR_KPARAM_INFO
	.align		4
.L_19:
        /*0058*/ 	.byte	0x04, 0x17
        /*005a*/ 	.short	(.L_21 - .L_20)
.L_20:
        /*005c*/ 	.word	0x00000000
        /*0060*/ 	.short	0x0002
        /*0062*/ 	.short	0x0010
        /*0064*/ 	.byte	0x00, 0xf4, 0x21, 0x00


	//----- nvinfo : EIATTR_KPARAM_INFO
	.align		4
.L_21:
        /*0068*/ 	.byte	0x04, 0x17
        /*006a*/ 	.short	(.L_23 - .L_22)
.L_22:
        /*006c*/ 	.word	0x00000000
        /*0070*/ 	.short	0x0001
        /*0072*/ 	.short	0x0008
        /*0074*/ 	.byte	0x00, 0xf4, 0x21, 0x00


	//----- nvinfo : EIATTR_KPARAM_INFO
	.align		4
.L_23:
        /*0078*/ 	.byte	0x04, 0x17
        /*007a*/ 	.short	(.L_25 - .L_24)
.L_24:
        /*007c*/ 	.word	0x00000000
        /*0080*/ 	.short	0x0000
        /*0082*/ 	.short	0x0000
        /*0084*/ 	.byte	0x00, 0xf4, 0x21, 0x00


	//----- nvinfo : EIATTR_SPARSE_MMA_MASK
	.align		4
.L_25:
        /*0088*/ 	.byte	0x03, 0x50
        /*008a*/ 	.short	0x0000


	//----- nvinfo : EIATTR_MAXREG_COUNT
	.align		4
        /*008c*/ 	.byte	0x03, 0x1b
        /*008e*/ 	.short	0x00ff


	//----- nvinfo : EIATTR_EXIT_INSTR_OFFSETS
	.align		4
        /*0090*/ 	.byte	0x04, 0x1c
        /*0092*/ 	.short	(.L_27 - .L_26)


	//   ....[0]....
.L_26:
        /*0094*/ 	.word	0x00000ad0


	//   ....[1]....
        /*0098*/ 	.word	0x00000b40


	//----- nvinfo : EIATTR_REQNTID
	.align		4
.L_27:
        /*009c*/ 	.byte	0x04, 0x10
        /*009e*/ 	.short	(.L_29 - .L_28)
.L_28:
        /*00a0*/ 	.word	0x00000080
        /*00a4*/ 	.word	0x00000001
        /*00a8*/ 	.word	0x00000001


	//----- nvinfo : EIATTR_CBANK_PARAM_SIZE
	.align		4
.L_29:
        /*00ac*/ 	.byte	0x03, 0x19
        /*00ae*/ 	.short	0x0038


	//----- nvinfo : EIATTR_PARAM_CBANK
	.align		4
        /*00b0*/ 	.byte	0x04, 0x0a
        /*00b2*/ 	.short	(.L_31 - .L_30)
	.align		4
.L_30:
        /*00b4*/ 	.word	index@(.nv.constant0.triton_poi_fused_add_mul_8)
        /*00b8*/ 	.short	0x0210
        /*00ba*/ 	.short	0x0038


	//----- nvinfo : EIATTR_SW_WAR
	.align		4
.L_31:
        /*00bc*/ 	.byte	0x04, 0x36
        /*00be*/ 	.short	(.L_33 - .L_32)
.L_32:
        /*00c0*/ 	.word	0x00000008
.L_33:


//--------------------- .nv.callgraph             --------------------------
	.section	.nv.callgraph,"",@"SHT_CUDA_CALLGRAPH"
	.align	4
	.sectionentsize	8
	.align		4
        /*0000*/ 	.word	0x00000000
	.align		4
        /*0004*/ 	.word	0xffffffff
	.align		4
        /*0008*/ 	.word	0x00000000
	.align		4
        /*000c*/ 	.word	0xfffffffe
	.align		4
        /*0010*/ 	.word	0x00000000
	.align		4
        /*0014*/ 	.word	0xfffffffd
	.align		4
        /*0018*/ 	.word	0x00000000
	.align		4
        /*001c*/ 	.word	0xfffffffc


//--------------------- .text.triton_poi_fused_add_mul_8 --------------------------
	.section	.text.triton_poi_fused_add_mul_8,"ax",@progbits
	.sectionflags	@"SHF_BARRIERS=1"
	.align	128
        .global         triton_poi_fused_add_mul_8
        .type           triton_poi_fused_add_mul_8,@function
        .size           triton_poi_fused_add_mul_8,(.L_x_1 - triton_poi_fused_add_mul_8)
        .other          triton_poi_fused_add_mul_8,@"STO_CUDA_ENTRY STV_DEFAULT"
triton_poi_fused_add_mul_8:
.text.triton_poi_fused_add_mul_8:
[----:B------:R-:W0:Y:S01]  /*0000*/  LDC R1, c[0x0][0x28] ;  /* 0x00000a00ff017b82 */ /* 0x000e220000000800 */
[----:B------:R-:W1:Y:S07]  /*0010*/  S2R R26, SR_TID.X ;  /* 0x00000000001a7919 */ /* 0x000e6e0000002100 */
[----:B------:R-:W2:Y:S01]  /*0020*/  LDC.64 R20, c[0x0][0x210] ;  /* 0x00008400ff147b82 */ /* 0x000ea20000000a00 */
[----:B------:R-:W-:Y:S02]  /*0030*/  CS2R R4, SRZ ;  /* 0x0000000000047805 */ /* 0x000fe4000001ff00 */
[----:B------:R-:W-:Y:S01]  /*0040*/  CS2R R6, SRZ ;  /* 0x0000000000067805 */ /* 0x000fe2000001ff00 */
[----:B------:R-:W3:Y:S01]  /*0050*/  S2R R23, SR_CTAID.X ;  /* 0x0000000000177919 */ /* 0x000ee20000002500 */
[----:B------:R-:W-:-:S02]  /*0060*/  CS2R R8, SRZ ;  /* 0x0000000000087805 */ /* 0x000fc4000001ff00 */
[----:B------:R-:W-:Y:S01]  /*0070*/  CS2R R10, SRZ ;  /* 0x00000000000a7805 */ /* 0x000fe2000001ff00 */
[----:B------:R-:W-:Y:S01]  /*0080*/  ULDC.64 UR6, c[0x0][0x208] ;  /* 0x0000820000067ab9 */ /* 0x000fe20000000a00 */
[----:B------:R-:W4:Y:S01]  /*0090*/  S2R R27, SR_CTAID.Y ;  /* 0x00000000001b7919 */ /* 0x000f220000002600 */
[----:B------:R-:W5:Y:S01]  /*00a0*/  LDC.64 R24, c[0x0][0x218] ;  /* 0x00008600ff187b82 */ /* 0x000f620000000a00 */
[----:B-1----:R-:W-:Y:S01]  /*00b0*/  SHF.R.U32.HI R3, RZ, 0x5, R26 ;  /* 0x00000005ff037819 */ /* 0x002fe2000001161a */
[----:B------:R-:W-:Y:S02]  /*00c0*/  IMAD.SHL.U32 R0, R26, 0x4, RZ ;  /* 0x000000041a007824 */ /* 0x000fe400078e00ff */
[----:B---3--:R-:W-:Y:S01]  /*00d0*/  IMAD.SHL.U32 R23, R23, 0x80, RZ ;  /* 0x0000008017177824 */ /* 0x008fe200078e00ff */
[----:B------:R-:W-:Y:S01]  /*00e0*/  SGXT.U32 R3, R3, 0x2 ;  /* 0x000000020303781a */ /* 0x000fe20000000000 */
[----:B----4-:R-:W-:-:S03]  /*00f0*/  IMAD.SHL.U32 R22, R27, 0x8, RZ ;  /* 0x000000081b167824 */ /* 0x010fc600078e00ff */
[----:B------:R-:W-:Y:S02]  /*0100*/  LOP3.LUT R0, R23, 0x7c, R0, 0xf8, !PT ;  /* 0x0000007c17007812 */ /* 0x000fe400078ef800 */
[----:B------:R-:W-:Y:S02]  /*0110*/  LOP3.LUT R3, R22, R3, RZ, 0xfc, !PT ;  /* 0x0000000316037212 */ /* 0x000fe400078efcff */
[----:B------:R-:W-:-:S03]  /*0120*/  ISETP.GE.AND P2, PT, R0, 0x80, PT ;  /* 0x000000800000780c */ /* 0x000fc60003f46270 */
[----:B------:R-:W-:-:S04]  /*0130*/  IMAD R3, R3, 0x80, R0 ;  /* 0x0000008003037824 */ /* 0x000fc800078e0200 */
[----:B--2---:R-:W-:-:S04]  /*0140*/  IMAD.WIDE R18, R3, 0x4, R20 ;  /* 0x0000000403127825 */ /* 0x004fc800078e0214 */
[C---:B-----5:R-:W-:Y:S02]  /*0150*/  IMAD.WIDE R28, R3.reuse, 0x4, R24 ;  /* 0x00000004031c7825 */ /* 0x060fe400078e0218 */
[----:B------:R1:W2:Y:S04]  /*0160*/  @!P2 LDG.E.EL.128 R4, desc[UR6][R18.64] ;  /* 0x000000061204a981 */ /* 0x0002a8000c2e1d00 */
[----:B------:R3:W2:Y:S01]  /*0170*/  @!P2 LDG.E.EL.128 R8, desc[UR6][R28.64] ;  /* 0x000000061c08a981 */ /* 0x0006a2000c2e1d00 */
[----:B------:R-:W-:Y:S01]  /*0180*/  VIADD R0, R3, 0x200 ;  /* 0x0000020003007836 */ /* 0x000fe20000000000 */
[----:B------:R-:W-:Y:S02]  /*0190*/  CS2R R12, SRZ ;  /* 0x00000000000c7805 */ /* 0x000fe4000001ff00 */
[----:B------:R-:W-:-:S02]  /*01a0*/  CS2R R14, SRZ ;  /* 0x00000000000e7805 */ /* 0x000fc4000001ff00 */
[----:B------:R-:W-:Y:S01]  /*01b0*/  CS2R R16, SRZ ;  /* 0x0000000000107805 */ /* 0x000fe2000001ff00 */
[----:B------:R-:W-:Y:S01]  /*01c0*/  IMAD.WIDE R20, R0, 0x4, R20 ;  /* 0x0000000400147825 */ /* 0x000fe200078e0214 */
[----:B-1----:R-:W-:-:S03]  /*01d0*/  CS2R R18, SRZ ;  /* 0x0000000000127805 */ /* 0x002fc6000001ff00 */
[----:B------:R-:W-:Y:S01]  /*01e0*/  IMAD.WIDE R24, R0, 0x4, R24 ;  /* 0x0000000400187825 */ /* 0x000fe200078e0218 */
[----:B------:R1:W4:Y:S04]  /*01f0*/  @!P2 LDG.E.EL.128 R12, desc[UR6][R20.64] ;  /* 0x00000006140ca981 */ /* 0x000328000c2e1d00 */
[----:B------:R5:W4:Y:S01]  /*0200*/  @!P2 LDG.E.EL.128 R16, desc[UR6][R24.64] ;  /* 0x000000061810a981 */ /* 0x000b22000c2e1d00 */
[----:B------:R-:W5:Y:S01]  /*0210*/  S2UR UR5, SR_CgaCtaId ;  /* 0x00000000000579c3 */ /* 0x000f620000008800 */
[----:B---3--:R-:W-:Y:S01]  /*0220*/  LOP3.LUT R29, R26, 0x1, RZ, 0xc0, !PT ;  /* 0x000000011a1d7812 */ /* 0x008fe200078ec0ff */
[----:B------:R-:W-:Y:S01]  /*0230*/  UMOV UR4, 0x400 ;  /* 0x0000040000047882 */ /* 0x000fe20000000000 */
[----:B------:R-:W3:Y:S01]  /*0240*/  S2R R2, SR_TID.X ;  /* 0x0000000000027919 */ /* 0x000ee20000002100 */
[----:B------:R-:W-:-:S02]  /*0250*/  SHF.R.S32.HI R27, RZ, 0x1c, R27 ;  /* 0x0000001cff1b7819 */ /* 0x000fc4000001141b */
[----:B------:R-:W-:Y:S02]  /*0260*/  IMAD R28, R29, 0x4, R22 ;  /* 0x000000041d1c7824 */ /* 0x000fe400078e0216 */
[----:B------:R-:W-:-:S03]  /*0270*/  SGXT R27, R27, 0x1 ;  /* 0x000000011b1b781a */ /* 0x000fc60000000200 */
[----:B-1----:R-:W-:-:S04]  /*0280*/  SHF.R.S32.HI R21, RZ, 0x1f, R28 ;  /* 0x0000001fff157819 */ /* 0x002fc8000001141c */
[----:B------:R-:W-:Y:S01]  /*0290*/  LEA.HI R21, R21, R28, RZ, 0x8 ;  /* 0x0000001c15157211 */ /* 0x000fe200078f40ff */
[----:B0----5:R-:W-:Y:S01]  /*02a0*/  UPRMT UR4, UR5, 0x654, UR4 ;  /* 0x0000065405047896 */ /* 0x021fe20008000004 */
[----:B---3--:R-:W-:Y:S01]  /*02b0*/  IMAD.SHL.U32 R22, R2, 0x20, RZ ;  /* 0x0000002002167824 */ /* 0x008fe200078e00ff */
[----:B------:R-:W-:-:S04]  /*02c0*/  SHF.R.U32.HI R29, RZ, 0x5, R2 ;  /* 0x00000005ff1d7819 */ /* 0x000fc80000011602 */
[----:B------:R-:W-:Y:S02]  /*02d0*/  SGXT.U32 R29, R29, 0x2 ;  /* 0x000000021d1d781a */ /* 0x000fe40000000000 */
[----:B------:R-:W-:-:S04]  /*02e0*/  LOP3.LUT R22, R22, 0x3e0, RZ, 0xc0, !PT ;  /* 0x000003e016167812 */ /* 0x000fc800078ec0ff */
[----:B------:R-:W-:Y:S02]  /*02f0*/  LOP3.LUT R20, R29, R22, RZ, 0xfc, !PT ;  /* 0x000000161d147212 */ /* 0x000fe400078efcff */
[----:B------:R-:W-:-:S05]  /*0300*/  LEA R25, R22, UR4, 0x1 ;  /* 0x0000000416197c11 */ /* 0x000fca000f8e08ff */
[----:B------:R-:W-:Y:S01]  /*0310*/  IMAD R22, R20, 0x4, R25 ;  /* 0x0000000414167824 */ /* 0x000fe200078e0219 */
[C---:B------:R-:W-:Y:S01]  /*0320*/  LOP3.LUT R25, R21.reuse, 0xffffff00, RZ, 0xc0, !PT ;  /* 0xffffff0015197812 */ /* 0x040fe200078ec0ff */
[----:B------:R-:W-:Y:S01]  /*0330*/  IMAD.SHL.U32 R20, R21, 0x80, RZ ;  /* 0x0000008015147824 */ /* 0x000fe200078e00ff */
[----:B------:R-:W-:-:S04]  /*0340*/  SHF.R.U32.HI R21, RZ, 0x1, R26 ;  /* 0x00000001ff157819 */ /* 0x000fc8000001161a */
[----:B------:R-:W-:-:S04]  /*0350*/  LOP3.LUT R20, R20, 0xffff8000, RZ, 0xc0, !PT ;  /* 0xffff800014147812 */ /* 0x000fc800078ec0ff */
[-C--:B------:R-:W-:Y:S02]  /*0360*/  IADD3 R25, R20, R28.reuse, -R25 ;  /* 0x0000001c14197210 */ /* 0x080fe40007ffe819 */
[----:B------:R-:W-:Y:S02]  /*0370*/  SHF.R.U32.HI R20, RZ, 0x1, R26 ;  /* 0x00000001ff147819 */ /* 0x000fe4000001161a */
[----:B------:R-:W-:Y:S02]  /*0380*/  LEA.HI R26, R27, R28, RZ, 0x4 ;  /* 0x0000001c1b1a7211 */ /* 0x000fe400078f20ff */
[----:B------:R-:W-:Y:S02]  /*0390*/  SGXT.U32 R20, R20, 0x4 ;  /* 0x000000041414781a */ /* 0x000fe40000000000 */
[----:B------:R-:W-:Y:S02]  /*03a0*/  SHF.R.S32.HI R26, RZ, 0x4, R26 ;  /* 0x00000004ff1a7819 */ /* 0x000fe4000001141a */
[----:B------:R-:W-:-:S04]  /*03b0*/  LOP3.LUT R24, R20, 0x10, R21, 0xf8, !PT ;  /* 0x0000001014187812 */ /* 0x000fc800078ef815 */
[----:B------:R-:W-:-:S04]  /*03c0*/  LOP3.LUT R24, R24, 0x20, R21, 0xf8, !PT ;  /* 0x0000002018187812 */ /* 0x000fc800078ef815 */
[----:B------:R-:W-:-:S04]  /*03d0*/  LOP3.LUT R24, R23, R24, RZ, 0xfc, !PT ;  /* 0x0000001817187212 */ /* 0x000fc800078efcff */
[C---:B------:R-:W-:Y:S02]  /*03e0*/  LOP3.LUT R28, R24.reuse, 0x40, RZ, 0xfc, !PT ;  /* 0x00000040181c7812 */ /* 0x040fe400078efcff */
[C---:B------:R-:W-:Y:S01]  /*03f0*/  ISETP.GE.AND P0, PT, R24.reuse, 0x80, PT ;  /* 0x000000801800780c */ /* 0x040fe20003f06270 */
[--C-:B------:R-:W-:Y:S01]  /*0400*/  IMAD R24, R24, 0x100, R25.reuse ;  /* 0x0000010018187824 */ /* 0x100fe200078e0219 */
[C---:B------:R-:W-:Y:S01]  /*0410*/  ISETP.GE.AND P1, PT, R28.reuse, 0x80, PT ;  /* 0x000000801c00780c */ /* 0x040fe20003f26270 */
[----:B------:R-:W-:Y:S01]  /*0420*/  IMAD R23, R28, 0x100, R25 ;  /* 0x000001001c177824 */ /* 0x000fe200078e0219 */
[----:B------:R-:W-:-:S04]  /*0430*/  LEA.HI R25, R26, R26, RZ, 0x4 ;  /* 0x0000001a1a197211 */ /* 0x000fc800078f20ff */
[----:B------:R-:W-:-:S05]  /*0440*/  LOP3.LUT R25, R25, 0xfffffff0, RZ, 0xc0, !PT ;  /* 0xfffffff019197812 */ /* 0x000fca00078ec0ff */
[----:B------:R-:W-:Y:S02]  /*0450*/  IMAD.IADD R25, R26, 0x1, -R25 ;  /* 0x000000011a197824 */ /* 0x000fe400078e0a19 */
[----:B--2---:R-:W-:Y:S01]  /*0460*/  FMUL R26, R8, R4 ;  /* 0x00000004081a7220 */ /* 0x004fe20000400000 */
[----:B------:R-:W-:Y:S01]  /*0470*/  FMUL R28, R9, R5 ;  /* 0x00000005091c7220 */ /* 0x000fe20000400000 */
[----:B------:R-:W-:Y:S01]  /*0480*/  FMUL R6, R10, R6 ;  /* 0x000000060a067220 */ /* 0x000fe20000400000 */
[----:B------:R-:W0:Y:S01]  /*0490*/  LDC.64 R8, c[0x0][0x220] ;  /* 0x00008800ff087b82 */ /* 0x000e220000000a00 */
[----:B------:R-:W-:Y:S01]  /*04a0*/  FMUL R7, R11, R7 ;  /* 0x000000070b077220 */ /* 0x000fe20000400000 */
[----:B------:R1:W-:Y:S04]  /*04b0*/  STS [R22], R26 ;  /* 0x0000001a16007388 */ /* 0x0003e80000000800 */
[----:B------:R2:W-:Y:S02]  /*04c0*/  STS [R22+0x90], R7 ;  /* 0x0000900716007388 */ /* 0x0005e40000000800 */
[----:B------:R-:W3:Y:S02]  /*04d0*/  LDC.64 R4, c[0x0][0x230] ;  /* 0x00008c00ff047b82 */ /* 0x000ee40000000a00 */
[----:B------:R-:W-:Y:S01]  /*04e0*/  STS [R22+0x60], R6 ;  /* 0x0000600616007388 */ /* 0x000fe20000000800 */
[----:B----4-:R-:W-:Y:S01]  /*04f0*/  FMUL R29, R18, R14 ;  /* 0x0000000e121d7220 */ /* 0x010fe20000400000 */
[----:B-1----:R-:W-:Y:S01]  /*0500*/  FMUL R26, R17, R13 ;  /* 0x0000000d111a7220 */ /* 0x002fe20000400000 */
[----:B------:R-:W-:Y:S01]  /*0510*/  FMUL R27, R19, R15 ;  /* 0x0000000f131b7220 */ /* 0x000fe20000400000 */
[----:B------:R-:W-:Y:S01]  /*0520*/  CS2R R14, SRZ ;  /* 0x00000000000e7805 */ /* 0x000fe2000001ff00 */
[----:B------:R-:W-:Y:S01]  /*0530*/  STS [R22+0x30], R28 ;  /* 0x0000301c16007388 */ /* 0x000fe20000000800 */
[----:B------:R-:W1:Y:S01]  /*0540*/  LDC.64 R10, c[0x0][0x228] ;  /* 0x00008a00ff0a7b82 */ /* 0x000e620000000a00 */
[----:B--2---:R-:W-:Y:S01]  /*0550*/  FMUL R7, R16, R12 ;  /* 0x0000000c10077220 */ /* 0x004fe20000400000 */
[----:B------:R-:W-:-:S02]  /*0560*/  CS2R R12, SRZ ;  /* 0x00000000000c7805 */ /* 0x000fc4000001ff00 */
[----:B------:R-:W-:Y:S01]  /*0570*/  CS2R R18, SRZ ;  /* 0x0000000000127805 */ /* 0x000fe2000001ff00 */
[----:B---3--:R-:W-:Y:S01]  /*0580*/  IMAD.WIDE R4, R25, 0x4, R4 ;  /* 0x0000000419047825 */ /* 0x008fe200078e0204 */
[----:B------:R1:W-:Y:S03]  /*0590*/  STS [R22+0x10], R7 ;  /* 0x0000100716007388 */ /* 0x0003e60000000800 */
[C---:B0-----:R-:W-:Y:S01]  /*05a0*/  IMAD.WIDE R16, R24.reuse, 0x4, R8 ;  /* 0x0000000418107825 */ /* 0x041fe200078e0208 */
[----:B------:R-:W2:Y:S04]  /*05b0*/  LDG.E.EL R25, desc[UR6][R4.64] ;  /* 0x0000000604197981 */ /* 0x000ea8000c2e1900 */
[----:B------:R0:W2:Y:S01]  /*05c0*/  @!P0 LDG.E.EL.128 R12, desc[UR6][R16.64] ;  /* 0x00000006100c8981 */ /* 0x0000a2000c2e1d00 */
[----:B-1----:R-:W-:-:S03]  /*05d0*/  IMAD.WIDE R6, R24, 0x4, R10 ;  /* 0x0000000418067825 */ /* 0x002fc600078e020a */
[----:B------:R1:W-:Y:S04]  /*05e0*/  STS [R22+0x70], R29 ;  /* 0x0000701d16007388 */ /* 0x0003e80000000800 */
[----:B------:R3:W-:Y:S01]  /*05f0*/  STS [R22+0x40], R26 ;  /* 0x0000401a16007388 */ /* 0x0007e20000000800 */
[----:B0-----:R-:W-:-:S06]  /*0600*/  CS2R R16, SRZ ;  /* 0x0000000000107805 */ /* 0x001fcc000001ff00 */
[----:B------:R0:W2:Y:S01]  /*0610*/  @!P0 LDG.E.EL.128 R16, desc[UR6][R6.64] ;  /* 0x0000000606108981 */ /* 0x0000a2000c2e1d00 */
[----:B------:R-:W-:Y:S01]  /*0620*/  CS2R R4, SRZ ;  /* 0x0000000000047805 */ /* 0x000fe2000001ff00 */
[----:B------:R-:W-:Y:S01]  /*0630*/  IMAD.WIDE R8, R23, 0x4, R8 ;  /* 0x0000000417087825 */ /* 0x000fe200078e0208 */
[----:B0-----:R-:W-:-:S03]  /*0640*/  CS2R R6, SRZ ;  /* 0x0000000000067805 */ /* 0x001fc6000001ff00 */
[----:B-1----:R-:W-:Y:S01]  /*0650*/  IMAD.WIDE R28, R23, 0x4, R10 ;  /* 0x00000004171c7825 */ /* 0x002fe200078e020a */
[----:B------:R-:W-:Y:S02]  /*0660*/  CS2R R10, SRZ ;  /* 0x00000000000a7805 */ /* 0x000fe4000001ff00 */
[----:B------:R0:W4:Y:S02]  /*0670*/  @!P1 LDG.E.EL.128 R4, desc[UR6][R8.64] ;  /* 0x0000000608049981 */ /* 0x000124000c2e1d00 */
[----:B0-----:R-:W-:-:S06]  /*0680*/  CS2R R8, SRZ ;  /* 0x0000000000087805 */ /* 0x001fcc000001ff00 */
[----:B------:R0:W4:Y:S01]  /*0690*/  @!P1 LDG.E.EL.128 R8, desc[UR6][R28.64] ;  /* 0x000000061c089981 */ /* 0x000122000c2e1d00 */
[----:B------:R-:W-:-:S03]  /*06a0*/  IMAD.SHL.U32 R23, R2, 0x4, RZ ;  /* 0x0000000402177824 */ /* 0x000fc600078e00ff */
[----:B------:R2:W-:Y:S02]  /*06b0*/  STS [R22+0xa0], R27 ;  /* 0x0000a01b16007388 */ /* 0x0005e40000000800 */
[----:B------:R-:W-:-:S04]  /*06c0*/  LOP3.LUT R24, R23, 0x1fc, RZ, 0xc0, !PT ;  /* 0x000001fc17187812 */ /* 0x000fc800078ec0ff */
[----:B---3--:R-:W-:Y:S01]  /*06d0*/  LOP3.LUT R26, R24, 0x200, RZ, 0xfc, !PT ;  /* 0x00000200181a7812 */ /* 0x008fe200078efcff */
[----:B------:R-:W-:Y:S01]  /*06e0*/  BAR.SYNC.DEFER_BLOCKING 0x0 ;  /* 0x0000000000007b1d */ /* 0x000fe20000010000 */
[C---:B--2---:R-:W-:Y:S01]  /*06f0*/  FFMA R27, R25.reuse, R16, R12 ;  /* 0x00000010191b7223 */ /* 0x044fe2000000000c */
[----:B------:R-:W-:Y:S02]  /*0700*/  IMAD.SHL.U32 R12, R2, 0x8, RZ ;  /* 0x00000008020c7824 */ /* 0x000fe400078e00ff */
[----:B0-----:R-:W-:Y:S01]  /*0710*/  FFMA R28, R25, R17, R13 ;  /* 0x00000011191c7223 */ /* 0x001fe2000000000d */
[----:B------:R-:W-:Y:S02]  /*0720*/  IMAD.SHL.U32 R13, R26, 0x2, RZ ;  /* 0x000000021a0d7824 */ /* 0x000fe400078e00ff */
[----:B------:R-:W-:-:S03]  /*0730*/  LOP3.LUT R12, R12, 0x3f0, RZ, 0xc0, !PT ;  /* 0x000003f00c0c7812 */ /* 0x000fc600078ec0ff */
[----:B------:R-:W-:Y:S02]  /*0740*/  LOP3.LUT R16, R13, 0x7f0, RZ, 0xc0, !PT ;  /* 0x000007f00d107812 */ /* 0x000fe400078ec0ff */
[----:B------:R-:W-:-:S03]  /*0750*/  VIADD R13, R12, UR4 ;  /* 0x000000040c0d7c36 */ /* 0x000fc60008000000 */
[----:B------:R-:W-:Y:S02]  /*0760*/  VIADD R17, R16, UR4 ;  /* 0x0000000410117c36 */ /* 0x000fe40008000000 */
[C---:B------:R-:W-:Y:S02]  /*0770*/  IMAD R13, R24.reuse, 0x4, R13 ;  /* 0x00000004180d7824 */ /* 0x040fe400078e020d */
[----:B------:R-:W-:Y:S02]  /*0780*/  IMAD R17, R24, 0x4, R17 ;  /* 0x0000000418117824 */ /* 0x000fe400078e0211 */
[C---:B------:R-:W-:Y:S01]  /*0790*/  FFMA R29, R25.reuse, R18, R14 ;  /* 0x00000012191d7223 */ /* 0x040fe2000000000e */
[C---:B------:R-:W-:Y:S02]  /*07a0*/  FFMA R22, R25.reuse, R19, R15 ;  /* 0x0000001319167223 */ /* 0x040fe4000000000f */
[----:B------:R-:W0:Y:S04]  /*07b0*/  LDS.128 R12, [R13] ;  /* 0x000000000d0c7984 */ /* 0x000e280000000c00 */
[----:B------:R-:W1:Y:S01]  /*07c0*/  LDS.128 R16, [R17+0x800] ;  /* 0x0008000011107984 */ /* 0x000e620000000c00 */
[----:B------:R-:W-:Y:S01]  /*07d0*/  LOP3.LUT R2, R2, 0x1, RZ, 0xc0, !PT ;  /* 0x0000000102027812 */ /* 0x000fe200078ec0ff */
[C---:B----4-:R-:W-:Y:S01]  /*07e0*/  FFMA R4, R25.reuse, R8, R4 ;  /* 0x0000000819047223 */ /* 0x050fe20000000004 */
[C---:B------:R-:W-:Y:S01]  /*07f0*/  FFMA R8, R25.reuse, R9, R5 ;  /* 0x0000000919087223 */ /* 0x040fe20000000005 */
[C---:B------:R-:W-:Y:S01]  /*0800*/  FFMA R5, R25.reuse, R10, R6 ;  /* 0x0000000a19057223 */ /* 0x040fe20000000006 */
[----:B------:R-:W-:Y:S01]  /*0810*/  FFMA R6, R25, R11, R7 ;  /* 0x0000000b19067223 */ /* 0x000fe20000000007 */
[----:B------:R-:W-:-:S05]  /*0820*/  IMAD.SHL.U32 R7, R2, 0x200, RZ ;  /* 0x0000020002077824 */ /* 0x000fca00078e00ff */
[----:B------:R-:W-:-:S04]  /*0830*/  LOP3.LUT R20, R7, R20, RZ, 0xfc, !PT ;  /* 0x0000001407147212 */ /* 0x000fc800078efcff */
[----:B------:R-:W-:Y:S02]  /*0840*/  LOP3.LUT R20, R20, 0x10, R21, 0xf8, !PT ;  /* 0x0000001014147812 */ /* 0x000fe400078ef815 */
[----:B------:R-:W-:Y:S02]  /*0850*/  LEA R9, R2, UR4, 0x4 ;  /* 0x0000000402097c11 */ /* 0x000fe4000f8e20ff */
[----:B------:R-:W-:Y:S02]  /*0860*/  LOP3.LUT R20, R20, 0x20, R21, 0xf8, !PT ;  /* 0x0000002014147812 */ /* 0x000fe400078ef815 */
[----:B------:R-:W-:-:S03]  /*0870*/  LEA.HI R7, R7, UR4, RZ, 0x1b ;  /* 0x0000000407077c11 */ /* 0x000fc6000f8fd8ff */
[C---:B------:R-:W-:Y:S02]  /*0880*/  IMAD R2, R20.reuse, 0x4, R9 ;  /* 0x0000000414027824 */ /* 0x040fe400078e0209 */
[----:B------:R-:W-:Y:S02]  /*0890*/  IMAD R9, R20, 0x4, R7 ;  /* 0x0000000414097824 */ /* 0x000fe400078e0207 */
[----:B0-----:R-:W-:Y:S01]  /*08a0*/  FADD R27, R12, R27 ;  /* 0x0000001b0c1b7221 */ /* 0x001fe20000000000 */
[----:B------:R-:W-:Y:S01]  /*08b0*/  BAR.SYNC.DEFER_BLOCKING 0x0 ;  /* 0x0000000000007b1d */ /* 0x000fe20000010000 */
[----:B------:R-:W-:Y:S01]  /*08c0*/  FADD R28, R13, R28 ;  /* 0x0000001c0d1c7221 */ /* 0x000fe20000000000 */
[----:B------:R-:W-:Y:S01]  /*08d0*/  FADD R14, R14, R29 ;  /* 0x0000001d0e0e7221 */ /* 0x000fe20000000000 */
[----:B------:R-:W-:Y:S01]  /*08e0*/  FADD R22, R15, R22 ;  /* 0x000000160f167221 */ /* 0x000fe20000000000 */
[----:B-1----:R-:W-:Y:S01]  /*08f0*/  FADD R11, R16, R4 ;  /* 0x00000004100b7221 */ /* 0x002fe20000000000 */
[----:B------:R-:W-:Y:S01]  /*0900*/  FADD R8, R17, R8 ;  /* 0x0000000811087221 */ /* 0x000fe20000000000 */
[----:B------:R-:W-:Y:S01]  /*0910*/  FADD R18, R18, R5 ;  /* 0x0000000512127221 */ /* 0x000fe20000000000 */
[----:B------:R-:W-:Y:S01]  /*0920*/  FADD R12, R19, R6 ;  /* 0x00000006130c7221 */ /* 0x000fe20000000000 */
[----:B------:R-:W-:Y:S01]  /*0930*/  SHF.R.U32.HI R4, RZ, 0x7, R23 ;  /* 0x00000007ff047819 */ /* 0x000fe20000011617 */
[----:B------:R-:W-:Y:S04]  /*0940*/  STS [R2], R27 ;  /* 0x0000001b02007388 */ /* 0x000fe80000000800 */
[----:B------:R-:W-:Y:S04]  /*0950*/  STS [R9+0x204], R28 ;  /* 0x0002041c09007388 */ /* 0x000fe80000000800 */
[----:B------:R-:W-:Y:S04]  /*0960*/  STS [R9+0x408], R14 ;  /* 0x0004080e09007388 */ /* 0x000fe80000000800 */
[----:B------:R-:W-:Y:S04]  /*0970*/  STS [R9+0x60c], R22 ;  /* 0x00060c1609007388 */ /* 0x000fe80000000800 */
[----:B------:R0:W-:Y:S04]  /*0980*/  STS [R2+0x100], R11 ;  /* 0x0001000b02007388 */ /* 0x0001e80000000800 */
[----:B------:R-:W-:Y:S04]  /*0990*/  STS [R9+0x304], R8 ;  /* 0x0003040809007388 */ /* 0x000fe80000000800 */
[----:B------:R-:W-:Y:S01]  /*09a0*/  STS [R9+0x508], R18 ;  /* 0x0005081209007388 */ /* 0x000fe20000000800 */
[----:B------:R-:W-:Y:S01]  /*09b0*/  SGXT.U32 R4, R4, 0x2 ;  /* 0x000000020404781a */ /* 0x000fe20000000000 */
[----:B0-----:R-:W0:Y:S02]  /*09c0*/  LDC.64 R10, c[0x0][0x238] ;  /* 0x00008e00ff0a7b82 */ /* 0x001e240000000a00 */
[----:B------:R-:W-:Y:S01]  /*09d0*/  STS [R9+0x70c], R12 ;  /* 0x00070c0c09007388 */ /* 0x000fe20000000800 */
[----:B------:R-:W-:-:S02]  /*09e0*/  LOP3.LUT R23, R4, 0x1fc, R23, 0xf8, !PT ;  /* 0x000001fc04177812 */ /* 0x000fc400078ef817 */
[----:B------:R-:W-:Y:S02]  /*09f0*/  LEA R5, R4, UR4, 0x2 ;  /* 0x0000000404057c11 */ /* 0x000fe4000f8e10ff */
[----:B------:R-:W-:Y:S01]  /*0a00*/  LEA R4, R23, UR4, 0x2 ;  /* 0x0000000417047c11 */ /* 0x000fe2000f8e10ff */
[----:B------:R-:W-:Y:S02]  /*0a10*/  BAR.SYNC.DEFER_BLOCKING 0x0 ;  /* 0x0000000000007b1d */ /* 0x000fe40000010000 */
[----:B------:R-:W-:-:S04]  /*0a20*/  IMAD R13, R24, 0x4, R5 ;  /* 0x00000004180d7824 */ /* 0x000fc800078e0205 */
[----:B------:R-:W-:Y:S04]  /*0a30*/  LDS R4, [R4] ;  /* 0x0000000004047984 */ /* 0x000fe80000000800 */
[----:B------:R-:W-:Y:S04]  /*0a40*/  LDS R5, [R13+0x4] ;  /* 0x000004000d057984 */ /* 0x000fe80000000800 */
[----:B------:R-:W-:Y:S04]  /*0a50*/  LDS R6, [R13+0x8] ;  /* 0x000008000d067984 */ /* 0x000fe80000000800 */
[----:B------:R-:W1:Y:S01]  /*0a60*/  LDS R7, [R13+0xc] ;  /* 0x00000c000d077984 */ /* 0x000e620000000800 */
[----:B------:R-:W-:Y:S01]  /*0a70*/  SHF.R.U32.HI R26, RZ, 0x5, R26 ;  /* 0x00000005ff1a7819 */ /* 0x000fe2000001161a */
[----:B0-----:R-:W-:-:S03]  /*0a80*/  IMAD.WIDE R2, R3, 0x4, R10 ;  /* 0x0000000403027825 */ /* 0x001fc600078e020a */
[----:B------:R-:W-:-:S05]  /*0a90*/  LOP3.LUT R26, R26, 0x1c, RZ, 0xc0, !PT ;  /* 0x0000001c1a1a7812 */ /* 0x000fca00078ec0ff */
[----:B------:R-:W-:-:S04]  /*0aa0*/  VIADD R15, R26, UR4 ;  /* 0x000000041a0f7c36 */ /* 0x000fc80008000000 */
[----:B------:R-:W-:Y:S01]  /*0ab0*/  IMAD R15, R24, 0x4, R15 ;  /* 0x00000004180f7824 */ /* 0x000fe200078e020f */
[----:B-1----:R0:W-:Y:S02]  /*0ac0*/  @!P2 STG.E.128 desc[UR6][R2.64], R4 ;  /* 0x000000040200a986 */ /* 0x0021e4000c101d06 */
[----:B0-----:R-:W-:Y:S05]  /*0ad0*/  @P2 EXIT ;  /* 0x000000000000294d */ /* 0x001fea0003800000 */
[----:B0-----:R-:W-:Y:S01]  /*0ae0*/  LDS R4, [R15+0x800] ;  /* 0x000800000f047984 */ /* 0x001fe20000000800 */
[----:B------:R-:W-:-:S03]  /*0af0*/  IMAD.WIDE R2, R0, 0x4, R10 ;  /* 0x0000000400027825 */ /* 0x000fc600078e020a */
[----:B------:R-:W-:Y:S04]  /*0b00*/  LDS R5, [R15+0x804] ;  /* 0x000804000f057984 */ /* 0x000fe80000000800 */
[----:B------:R-:W-:Y:S04]  /*0b10*/  LDS R6, [R15+0x808] ;  /* 0x000808000f067984 */ /* 0x000fe80000000800 */
[----:B------:R-:W0:Y:S04]  /*0b20*/  LDS R7, [R15+0x80c] ;  /* 0x00080c000f077984 */ /* 0x000e280000000800 */
[----:B0-----:R-:W-:Y:S01]  /*0b30*/  STG.E.128 desc[UR6][R2.64], R4 ;  /* 0x0000000402007986 */ /* 0x001fe2000c101d06 */
[----:B------:R-:W-:Y:S05]  /*0b40*/  EXIT ;  /* 0x000000000000794d */ /* 0x000fea0003800000 */
.L_x_0:
[----:B------:R-:W-:-:S00]  /*0b50*/  BRA `(.L_x_0) ;  /* 0xfffffffc00fc7947 */ /* 0x000fc0000383ffff */
[----:B------:R-:W-:-:S00]  /*0b60*/  NOP ;  /* 0x0000000000007918 */ /* 0x000fc00000000000 */
        /* <DEDUP_REMOVED lines=9> */
.L_x_1:


//--------------------- .nv.shared.triton_poi_fused_add_mul_8 --------------------------
	.section	.nv.shared.triton_poi_fused_add_mul_8,"aw",@nobits
	.sectionflags	@""
	.align	16
	.zero		1024


//--------------------- .nv.constant0.triton_poi_fused_add_mul_8 --------------------------
	.section	.nv.constant0.triton_poi_fused_add_mul_8,"a",@progbits
	.sectionflags	@""
	.align	4
.nv.constant0.triton_poi_fused_add_mul_8:
	.zero		584
